//
// Generated by NVIDIA NVVM Compiler
//
// Compiler Build ID: CL-36424714
// Cuda compilation tools, release 13.0, V13.0.88
// Based on NVVM 20.0.0
//

.version 9.0
.target sm_100
.address_size 64

	// .globl	_Z14convert_bottomPKfPfiiiiiiiiiii

.visible .entry _Z14convert_bottomPKfPfiiiiiiiiiii(
	.param .u64 .ptr .align 1 _Z14convert_bottomPKfPfiiiiiiiiiii_param_0,
	.param .u64 .ptr .align 1 _Z14convert_bottomPKfPfiiiiiiiiiii_param_1,
	.param .u32 _Z14convert_bottomPKfPfiiiiiiiiiii_param_2,
	.param .u32 _Z14convert_bottomPKfPfiiiiiiiiiii_param_3,
	.param .u32 _Z14convert_bottomPKfPfiiiiiiiiiii_param_4,
	.param .u32 _Z14convert_bottomPKfPfiiiiiiiiiii_param_5,
	.param .u32 _Z14convert_bottomPKfPfiiiiiiiiiii_param_6,
	.param .u32 _Z14convert_bottomPKfPfiiiiiiiiiii_param_7,
	.param .u32 _Z14convert_bottomPKfPfiiiiiiiiiii_param_8,
	.param .u32 _Z14convert_bottomPKfPfiiiiiiiiiii_param_9,
	.param .u32 _Z14convert_bottomPKfPfiiiiiiiiiii_param_10,
	.param .u32 _Z14convert_bottomPKfPfiiiiiiiiiii_param_11,
	.param .u32 _Z14convert_bottomPKfPfiiiiiiiiiii_param_12
)
{
	.reg .pred 	%p<94>;
	.reg .b32 	%r<109>;
	.reg .b32 	%f<61>;
	.reg .b64 	%rd<105>;

	ld.param.u64 	%rd7, [_Z14convert_bottomPKfPfiiiiiiiiiii_param_0];
	ld.param.u64 	%rd8, [_Z14convert_bottomPKfPfiiiiiiiiiii_param_1];
	ld.param.u32 	%r43, [_Z14convert_bottomPKfPfiiiiiiiiiii_param_2];
	ld.param.u32 	%r33, [_Z14convert_bottomPKfPfiiiiiiiiiii_param_3];
	ld.param.u32 	%r34, [_Z14convert_bottomPKfPfiiiiiiiiiii_param_4];
	ld.param.u32 	%r35, [_Z14convert_bottomPKfPfiiiiiiiiiii_param_5];
	ld.param.u32 	%r36, [_Z14convert_bottomPKfPfiiiiiiiiiii_param_6];
	ld.param.u32 	%r37, [_Z14convert_bottomPKfPfiiiiiiiiiii_param_7];
	ld.param.u32 	%r38, [_Z14convert_bottomPKfPfiiiiiiiiiii_param_8];
	ld.param.u32 	%r41, [_Z14convert_bottomPKfPfiiiiiiiiiii_param_11];
	ld.param.u32 	%r42, [_Z14convert_bottomPKfPfiiiiiiiiiii_param_12];
	cvta.to.global.u64 	%rd1, %rd7;
	cvta.to.global.u64 	%rd2, %rd8;
	mul.lo.s32 	%r1, %r36, %r35;
	mul.lo.s32 	%r2, %r1, %r43;
	mov.u32 	%r44, %ctaid.x;
	mov.u32 	%r3, %ntid.x;
	mov.u32 	%r45, %tid.x;
	mad.lo.s32 	%r103, %r44, %r3, %r45;
	setp.ge.s32 	%p2, %r103, %r2;
	@%p2 bra 	$L__BB0_47;
	min.s32 	%r46, %r37, %r38;
	setp.lt.s32 	%p3, %r46, 1;
	@%p3 bra 	$L__BB0_47;
	and.b32  	%r5, %r38, 7;
	and.b32  	%r6, %r38, 3;
	and.b32  	%r7, %r38, 2147483640;
	and.b32  	%r8, %r38, 1;
	mad.lo.s32 	%r47, %r38, %r37, -1;
	mul.lo.s32 	%r9, %r47, %r1;
$L__BB0_3:
	ld.param.u32 	%r102, [_Z14convert_bottomPKfPfiiiiiiiiiii_param_10];
	ld.param.u32 	%r101, [_Z14convert_bottomPKfPfiiiiiiiiiii_param_9];
	div.s32 	%r49, %r103, %r1;
	div.s32 	%r50, %r103, %r36;
	rem.s32 	%r51, %r50, %r35;
	mul.lo.s32 	%r52, %r50, %r36;
	sub.s32 	%r53, %r103, %r52;
	cvt.s64.s32 	%rd9, %r103;
	mul.lo.s32 	%r54, %r9, %r49;
	cvt.s64.s32 	%rd10, %r54;
	add.s64 	%rd3, %rd10, %rd9;
	mul.lo.s32 	%r55, %r51, %r41;
	sub.s32 	%r11, %r55, %r101;
	mul.lo.s32 	%r56, %r53, %r42;
	sub.s32 	%r12, %r56, %r102;
	mad.lo.s32 	%r57, %r49, %r33, %r11;
	mul.lo.s32 	%r58, %r57, %r34;
	cvt.s64.s32 	%rd11, %r58;
	cvt.s64.s32 	%rd12, %r12;
	add.s64 	%rd4, %rd11, %rd12;
	mov.b32 	%r104, 0;
$L__BB0_4:
	setp.lt.u32 	%p4, %r38, 8;
	add.s32 	%r60, %r104, %r11;
	setp.gt.s32 	%p5, %r60, -1;
	setp.lt.s32 	%p6, %r60, %r33;
	and.pred  	%p1, %p5, %p6;
	mul.lo.s32 	%r14, %r104, %r34;
	mul.lo.s32 	%r15, %r104, %r38;
	mov.b32 	%r107, 0;
	@%p4 bra 	$L__BB0_23;
	mov.b32 	%r105, 0;
	cvt.s64.s32 	%rd21, %r14;
$L__BB0_6:
	.pragma "nounroll";
	add.s32 	%r17, %r105, %r12;
	setp.gt.s32 	%p7, %r17, -1;
	setp.lt.s32 	%p8, %r17, %r34;
	and.pred  	%p9, %p7, %p8;
	and.pred  	%p11, %p1, %p9;
	mov.f32 	%f46, 0f00000000;
	not.pred 	%p12, %p11;
	@%p12 bra 	$L__BB0_8;
	add.s32 	%r62, %r105, %r14;
	cvt.s64.s32 	%rd13, %r62;
	add.s64 	%rd14, %rd4, %rd13;
	shl.b64 	%rd15, %rd14, 2;
	add.s64 	%rd16, %rd1, %rd15;
	ld.global.f32 	%f46, [%rd16];
$L__BB0_8:
	add.s32 	%r18, %r105, %r15;
	mul.lo.s32 	%r19, %r18, %r1;
	cvt.s64.s32 	%rd17, %r19;
	add.s64 	%rd18, %rd3, %rd17;
	shl.b64 	%rd19, %rd18, 2;
	add.s64 	%rd20, %rd2, %rd19;
	st.global.f32 	[%rd20], %f46;
	add.s32 	%r63, %r17, 1;
	setp.gt.s32 	%p13, %r63, -1;
	setp.lt.s32 	%p14, %r63, %r34;
	and.pred  	%p15, %p13, %p14;
	and.pred  	%p16, %p1, %p15;
	cvt.s64.s32 	%rd22, %r105;
	add.s64 	%rd23, %rd22, %rd21;
	add.s64 	%rd24, %rd4, %rd23;
	shl.b64 	%rd25, %rd24, 2;
	add.s64 	%rd5, %rd1, %rd25;
	mov.f32 	%f47, 0f00000000;
	not.pred 	%p17, %p16;
	@%p17 bra 	$L__BB0_10;
	ld.global.f32 	%f47, [%rd5+4];
$L__BB0_10:
	add.s32 	%r64, %r19, %r1;
	cvt.s64.s32 	%rd26, %r64;
	add.s64 	%rd27, %rd3, %rd26;
	shl.b64 	%rd28, %rd27, 2;
	add.s64 	%rd29, %rd2, %rd28;
	st.global.f32 	[%rd29], %f47;
	add.s32 	%r65, %r17, 2;
	setp.gt.s32 	%p18, %r65, -1;
	setp.lt.s32 	%p19, %r65, %r34;
	and.pred  	%p20, %p18, %p19;
	and.pred  	%p21, %p1, %p20;
	mov.f32 	%f48, 0f00000000;
	not.pred 	%p22, %p21;
	@%p22 bra 	$L__BB0_12;
	ld.global.f32 	%f48, [%rd5+8];
$L__BB0_12:
	add.s32 	%r66, %r18, 2;
	mul.lo.s32 	%r67, %r66, %r1;
	cvt.s64.s32 	%rd30, %r67;
	add.s64 	%rd31, %rd3, %rd30;
	shl.b64 	%rd32, %rd31, 2;
	add.s64 	%rd33, %rd2, %rd32;
	st.global.f32 	[%rd33], %f48;
	add.s32 	%r68, %r17, 3;
	setp.gt.s32 	%p23, %r68, -1;
	setp.lt.s32 	%p24, %r68, %r34;
	and.pred  	%p25, %p23, %p24;
	and.pred  	%p26, %p1, %p25;
	mov.f32 	%f49, 0f00000000;
	not.pred 	%p27, %p26;
	@%p27 bra 	$L__BB0_14;
	ld.global.f32 	%f49, [%rd5+12];
$L__BB0_14:
	add.s32 	%r69, %r18, 3;
	mul.lo.s32 	%r70, %r69, %r1;
	cvt.s64.s32 	%rd34, %r70;
	add.s64 	%rd35, %rd3, %rd34;
	shl.b64 	%rd36, %rd35, 2;
	add.s64 	%rd37, %rd2, %rd36;
	st.global.f32 	[%rd37], %f49;
	add.s32 	%r71, %r17, 4;
	setp.gt.s32 	%p28, %r71, -1;
	setp.lt.s32 	%p29, %r71, %r34;
	and.pred  	%p30, %p28, %p29;
	and.pred  	%p31, %p1, %p30;
	mov.f32 	%f50, 0f00000000;
	not.pred 	%p32, %p31;
	@%p32 bra 	$L__BB0_16;
	ld.global.f32 	%f50, [%rd5+16];
$L__BB0_16:
	add.s32 	%r72, %r18, 4;
	mul.lo.s32 	%r73, %r72, %r1;
	cvt.s64.s32 	%rd38, %r73;
	add.s64 	%rd39, %rd3, %rd38;
	shl.b64 	%rd40, %rd39, 2;
	add.s64 	%rd41, %rd2, %rd40;
	st.global.f32 	[%rd41], %f50;
	add.s32 	%r74, %r17, 5;
	setp.gt.s32 	%p33, %r74, -1;
	setp.lt.s32 	%p34, %r74, %r34;
	and.pred  	%p35, %p33, %p34;
	and.pred  	%p36, %p1, %p35;
	mov.f32 	%f51, 0f00000000;
	not.pred 	%p37, %p36;
	@%p37 bra 	$L__BB0_18;
	ld.global.f32 	%f51, [%rd5+20];
$L__BB0_18:
	add.s32 	%r75, %r18, 5;
	mul.lo.s32 	%r76, %r75, %r1;
	cvt.s64.s32 	%rd42, %r76;
	add.s64 	%rd43, %rd3, %rd42;
	shl.b64 	%rd44, %rd43, 2;
	add.s64 	%rd45, %rd2, %rd44;
	st.global.f32 	[%rd45], %f51;
	add.s32 	%r77, %r17, 6;
	setp.gt.s32 	%p38, %r77, -1;
	setp.lt.s32 	%p39, %r77, %r34;
	and.pred  	%p40, %p38, %p39;
	and.pred  	%p41, %p1, %p40;
	mov.f32 	%f52, 0f00000000;
	not.pred 	%p42, %p41;
	@%p42 bra 	$L__BB0_20;
	ld.global.f32 	%f52, [%rd5+24];
$L__BB0_20:
	add.s32 	%r78, %r18, 6;
	mul.lo.s32 	%r79, %r78, %r1;
	cvt.s64.s32 	%rd46, %r79;
	add.s64 	%rd47, %rd3, %rd46;
	shl.b64 	%rd48, %rd47, 2;
	add.s64 	%rd49, %rd2, %rd48;
	st.global.f32 	[%rd49], %f52;
	add.s32 	%r80, %r17, 7;
	setp.gt.s32 	%p43, %r80, -1;
	setp.lt.s32 	%p44, %r80, %r34;
	and.pred  	%p45, %p43, %p44;
	and.pred  	%p46, %p1, %p45;
	mov.f32 	%f53, 0f00000000;
	not.pred 	%p47, %p46;
	@%p47 bra 	$L__BB0_22;
	ld.global.f32 	%f53, [%rd5+28];
$L__BB0_22:
	add.s32 	%r81, %r18, 7;
	mul.lo.s32 	%r82, %r81, %r1;
	cvt.s64.s32 	%rd50, %r82;
	add.s64 	%rd51, %rd3, %rd50;
	shl.b64 	%rd52, %rd51, 2;
	add.s64 	%rd53, %rd2, %rd52;
	st.global.f32 	[%rd53], %f53;
	add.s32 	%r105, %r105, 8;
	setp.ne.s32 	%p48, %r105, %r7;
	mov.u32 	%r107, %r7;
	@%p48 bra 	$L__BB0_6;
$L__BB0_23:
	setp.eq.s32 	%p49, %r5, 0;
	@%p49 bra 	$L__BB0_45;
	add.s32 	%r83, %r5, -1;
	setp.lt.u32 	%p50, %r83, 3;
	@%p50 bra 	$L__BB0_34;
	add.s32 	%r22, %r107, %r12;
	setp.gt.s32 	%p51, %r22, -1;
	setp.lt.s32 	%p52, %r22, %r34;
	and.pred  	%p53, %p51, %p52;
	and.pred  	%p55, %p1, %p53;
	mov.f32 	%f54, 0f00000000;
	not.pred 	%p56, %p55;
	@%p56 bra 	$L__BB0_27;
	add.s32 	%r84, %r107, %r14;
	cvt.s64.s32 	%rd54, %r84;
	add.s64 	%rd55, %rd4, %rd54;
	shl.b64 	%rd56, %rd55, 2;
	add.s64 	%rd57, %rd1, %rd56;
	ld.global.f32 	%f54, [%rd57];
$L__BB0_27:
	add.s32 	%r23, %r107, %r15;
	mul.lo.s32 	%r24, %r23, %r1;
	cvt.s64.s32 	%rd58, %r24;
	add.s64 	%rd59, %rd3, %rd58;
	shl.b64 	%rd60, %rd59, 2;
	add.s64 	%rd61, %rd2, %rd60;
	st.global.f32 	[%rd61], %f54;
	add.s32 	%r85, %r22, 1;
	setp.gt.s32 	%p57, %r85, -1;
	setp.lt.s32 	%p58, %r85, %r34;
	and.pred  	%p59, %p57, %p58;
	and.pred  	%p60, %p1, %p59;
	cvt.s64.s32 	%rd62, %r14;
	cvt.u64.u32 	%rd63, %r107;
	add.s64 	%rd64, %rd63, %rd62;
	add.s64 	%rd65, %rd4, %rd64;
	shl.b64 	%rd66, %rd65, 2;
	add.s64 	%rd6, %rd1, %rd66;
	mov.f32 	%f55, 0f00000000;
	not.pred 	%p61, %p60;
	@%p61 bra 	$L__BB0_29;
	ld.global.f32 	%f55, [%rd6+4];
$L__BB0_29:
	add.s32 	%r86, %r24, %r1;
	cvt.s64.s32 	%rd67, %r86;
	add.s64 	%rd68, %rd3, %rd67;
	shl.b64 	%rd69, %rd68, 2;
	add.s64 	%rd70, %rd2, %rd69;
	st.global.f32 	[%rd70], %f55;
	add.s32 	%r87, %r22, 2;
	setp.gt.s32 	%p62, %r87, -1;
	setp.lt.s32 	%p63, %r87, %r34;
	and.pred  	%p64, %p62, %p63;
	and.pred  	%p65, %p1, %p64;
	mov.f32 	%f56, 0f00000000;
	not.pred 	%p66, %p65;
	@%p66 bra 	$L__BB0_31;
	ld.global.f32 	%f56, [%rd6+8];
$L__BB0_31:
	add.s32 	%r88, %r23, 2;
	mul.lo.s32 	%r89, %r88, %r1;
	cvt.s64.s32 	%rd71, %r89;
	add.s64 	%rd72, %rd3, %rd71;
	shl.b64 	%rd73, %rd72, 2;
	add.s64 	%rd74, %rd2, %rd73;
	st.global.f32 	[%rd74], %f56;
	add.s32 	%r90, %r22, 3;
	setp.gt.s32 	%p67, %r90, -1;
	setp.lt.s32 	%p68, %r90, %r34;
	and.pred  	%p69, %p67, %p68;
	and.pred  	%p70, %p1, %p69;
	mov.f32 	%f57, 0f00000000;
	not.pred 	%p71, %p70;
	@%p71 bra 	$L__BB0_33;
	ld.global.f32 	%f57, [%rd6+12];
$L__BB0_33:
	add.s32 	%r91, %r23, 3;
	mul.lo.s32 	%r92, %r91, %r1;
	cvt.s64.s32 	%rd75, %r92;
	add.s64 	%rd76, %rd3, %rd75;
	shl.b64 	%rd77, %rd76, 2;
	add.s64 	%rd78, %rd2, %rd77;
	st.global.f32 	[%rd78], %f57;
	add.s32 	%r107, %r107, 4;
$L__BB0_34:
	setp.eq.s32 	%p72, %r6, 0;
	@%p72 bra 	$L__BB0_45;
	setp.eq.s32 	%p73, %r6, 1;
	@%p73 bra 	$L__BB0_41;
	add.s32 	%r27, %r107, %r12;
	setp.gt.s32 	%p74, %r27, -1;
	setp.lt.s32 	%p75, %r27, %r34;
	and.pred  	%p76, %p74, %p75;
	and.pred  	%p78, %p1, %p76;
	mov.f32 	%f58, 0f00000000;
	not.pred 	%p79, %p78;
	@%p79 bra 	$L__BB0_38;
	add.s32 	%r93, %r107, %r14;
	cvt.s64.s32 	%rd79, %r93;
	add.s64 	%rd80, %rd4, %rd79;
	shl.b64 	%rd81, %rd80, 2;
	add.s64 	%rd82, %rd1, %rd81;
	ld.global.f32 	%f58, [%rd82];
$L__BB0_38:
	add.s32 	%r94, %r107, %r15;
	mul.lo.s32 	%r28, %r94, %r1;
	cvt.s64.s32 	%rd83, %r28;
	add.s64 	%rd84, %rd3, %rd83;
	shl.b64 	%rd85, %rd84, 2;
	add.s64 	%rd86, %rd2, %rd85;
	st.global.f32 	[%rd86], %f58;
	add.s32 	%r95, %r27, 1;
	setp.gt.s32 	%p80, %r95, -1;
	setp.lt.s32 	%p81, %r95, %r34;
	and.pred  	%p82, %p80, %p81;
	and.pred  	%p83, %p1, %p82;
	mov.f32 	%f59, 0f00000000;
	not.pred 	%p84, %p83;
	@%p84 bra 	$L__BB0_40;
	cvt.s64.s32 	%rd87, %r14;
	cvt.s64.s32 	%rd88, %r107;
	add.s64 	%rd89, %rd88, %rd87;
	add.s64 	%rd90, %rd4, %rd89;
	shl.b64 	%rd91, %rd90, 2;
	add.s64 	%rd92, %rd1, %rd91;
	ld.global.f32 	%f59, [%rd92+4];
$L__BB0_40:
	add.s32 	%r96, %r28, %r1;
	cvt.s64.s32 	%rd93, %r96;
	add.s64 	%rd94, %rd3, %rd93;
	shl.b64 	%rd95, %rd94, 2;
	add.s64 	%rd96, %rd2, %rd95;
	st.global.f32 	[%rd96], %f59;
	add.s32 	%r107, %r107, 2;
$L__BB0_41:
	setp.eq.s32 	%p85, %r8, 0;
	@%p85 bra 	$L__BB0_45;
	add.s32 	%r97, %r107, %r12;
	setp.gt.s32 	%p86, %r97, -1;
	setp.lt.s32 	%p87, %r97, %r34;
	and.pred  	%p88, %p86, %p87;
	and.pred  	%p90, %p1, %p88;
	mov.f32 	%f60, 0f00000000;
	not.pred 	%p91, %p90;
	@%p91 bra 	$L__BB0_44;
	add.s32 	%r98, %r107, %r14;
	cvt.s64.s32 	%rd97, %r98;
	add.s64 	%rd98, %rd4, %rd97;
	shl.b64 	%rd99, %rd98, 2;
	add.s64 	%rd100, %rd1, %rd99;
	ld.global.f32 	%f60, [%rd100];
$L__BB0_44:
	add.s32 	%r99, %r107, %r15;
	mul.lo.s32 	%r100, %r99, %r1;
	cvt.s64.s32 	%rd101, %r100;
	add.s64 	%rd102, %rd3, %rd101;
	shl.b64 	%rd103, %rd102, 2;
	add.s64 	%rd104, %rd2, %rd103;
	st.global.f32 	[%rd104], %f60;
$L__BB0_45:
	add.s32 	%r104, %r104, 1;
	setp.ne.s32 	%p92, %r104, %r37;
	@%p92 bra 	$L__BB0_4;
	add.s32 	%r103, %r103, %r3;
	setp.lt.s32 	%p93, %r103, %r2;
	@%p93 bra 	$L__BB0_3;
$L__BB0_47:
	ret;

}


// ===== COMPILED SASS (sm_100) =====

	.target	sm_100

	.elftype	@"ET_EXEC"


//--------------------- .note.nv.tkinfo           --------------------------
	.section	.note.nv.tkinfo,"",@"SHT_NOTE"
	.sectionflags	@"SHF_NOTE_NV_TKINFO"
	.tkinfo
        /*0018*/ 	.word	0x00000002
        /*0030*/ 	.string	""
        /*0030*/ 	.string	"ptxas"
        /*0030*/ 	.string	"Cuda compilation tools, release 13.0, V13.0.88"
        /*0030*/ 	.string	"Build cuda_13.0.r13.0/compiler.36424714_0"
        /*0030*/ 	.string	"-arch sm_100 -m 64 "



//--------------------- .note.nv.cuinfo           --------------------------
	.section	.note.nv.cuinfo,"",@"SHT_NOTE"
	.sectionflags	@"SHF_NOTE_NV_CUINFO"
        /*0018*/ 	.short	0x0002
        /*001a*/ 	.short	0x0064
        /*001c*/ 	.short	0x0082
	.zero		2


//--------------------- .nv.info                  --------------------------
	.section	.nv.info,"",@"SHT_CUDA_INFO"
	.align	4


	//----- nvinfo : EIATTR_REGCOUNT
	.align		4
        /*0000*/ 	.byte	0x04, 0x2f
        /*0002*/ 	.short	(.L_1 - .L_0)
	.align		4
.L_0:
        /*0004*/ 	.word	index@(_Z14convert_bottomPKfPfiiiiiiiiiii)
        /*0008*/ 	.word	0x00000020


	//----- nvinfo : EIATTR_FRAME_SIZE
	.align		4
.L_1:
        /*000c*/ 	.byte	0x04, 0x11
        /*000e*/ 	.short	(.L_3 - .L_2)
	.align		4
.L_2:
        /*0010*/ 	.word	index@(_Z14convert_bottomPKfPfiiiiiiiiiii)
        /*0014*/ 	.word	0x00000000


	//----- nvinfo : EIATTR_MIN_STACK_SIZE
	.align		4
.L_3:
        /*0018*/ 	.byte	0x04, 0x12
        /*001a*/ 	.short	(.L_5 - .L_4)
	.align		4
.L_4:
        /*001c*/ 	.word	index@(_Z14convert_bottomPKfPfiiiiiiiiiii)
        /*0020*/ 	.word	0x00000000
.L_5:


//--------------------- .nv.compat                --------------------------
	.section	.nv.compat,"",@"SHT_CUDA_COMPAT_INFO"
	.align	4
        /*0000*/ 	.byte	0x02, 0x09, 0x00, 0x00, 0x02, 0x02, 0x01, 0x00, 0x02, 0x05, 0x05, 0x00, 0x03, 0x07, 0x01, 0x01
        /*0010*/ 	.byte	0x02, 0x03, 0x00, 0x00, 0x02, 0x06, 0x01, 0x00, 0x04, 0x0b, 0x08, 0x00, 0x09, 0x00, 0x00, 0x00
        /*0020*/ 	.byte	0x00, 0x00, 0x00, 0x00


//--------------------- .nv.info._Z14convert_bottomPKfPfiiiiiiiiiii --------------------------
	.section	.nv.info._Z14convert_bottomPKfPfiiiiiiiiiii,"",@"SHT_CUDA_INFO"
	.sectionflags	@""
	.align	4


	//----- nvinfo : EIATTR_CUDA_API_VERSION
	.align		4
        /*0000*/ 	.byte	0x04, 0x37
        /*0002*/ 	.short	(.L_7 - .L_6)
.L_6:
        /*0004*/ 	.word	0x00000082


	//----- nvinfo : EIATTR_KPARAM_INFO
	.align		4
.L_7:
        /*0008*/ 	.byte	0x04, 0x17
        /*000a*/ 	.short	(.L_9 - .L_8)
.L_8:
        /*000c*/ 	.word	0x00000000
        /*0010*/ 	.short	0x000c
        /*0012*/ 	.short	0x0038
        /*0014*/ 	.byte	0x00, 0xf0, 0x11, 0x00


	//----- nvinfo : EIATTR_KPARAM_INFO
	.align		4
.L_9:
        /*0018*/ 	.byte	0x04, 0x17
        /*001a*/ 	.short	(.L_11 - .L_10)
.L_10:
        /*001c*/ 	.word	0x00000000
        /*0020*/ 	.short	0x000b
        /*0022*/ 	.short	0x0034
        /*0024*/ 	.byte	0x00, 0xf0, 0x11, 0x00


	//----- nvinfo : EIATTR_KPARAM_INFO
	.align		4
.L_11:
        /*0028*/ 	.byte	0x04, 0x17
        /*002a*/ 	.short	(.L_13 - .L_12)
.L_12:
        /*002c*/ 	.word	0x00000000
        /*0030*/ 	.short	0x000a
        /*0032*/ 	.short	0x0030
        /*0034*/ 	.byte	0x00, 0xf0, 0x11, 0x00


	//----- nvinfo : EIATTR_KPARAM_INFO
	.align		4
.L_13:
        /*0038*/ 	.byte	0x04, 0x17
        /*003a*/ 	.short	(.L_15 - .L_14)
.L_14:
        /*003c*/ 	.word	0x00000000
        /*0040*/ 	.short	0x0009
        /*0042*/ 	.short	0x002c
        /*0044*/ 	.byte	0x00, 0xf0, 0x11, 0x00


	//----- nvinfo : EIATTR_KPARAM_INFO
	.align		4
.L_15:
        /*0048*/ 	.byte	0x04, 0x17
        /*004a*/ 	.short	(.L_17 - .L_16)
.L_16:
        /*004c*/ 	.word	0x00000000
        /*0050*/ 	.short	0x0008
        /*0052*/ 	.short	0x0028
        /*0054*/ 	.byte	0x00, 0xf0, 0x11, 0x00


	//----- nvinfo : EIATTR_KPARAM_INFO
	.align		4
.L_17:
        /*0058*/ 	.byte	0x04, 0x17
        /*005a*/ 	.short	(.L_19 - .L_18)
.L_18:
        /*005c*/ 	.word	0x00000000
        /*0060*/ 	.short	0x0007
        /*0062*/ 	.short	0x0024
        /*0064*/ 	.byte	0x00, 0xf0, 0x11, 0x00


	//----- nvinfo : EIATTR_KPARAM_INFO
	.align		4
.L_19:
        /*0068*/ 	.byte	0x04, 0x17
        /*006a*/ 	.short	(.L_21 - .L_20)
.L_20:
        /*006c*/ 	.word	0x00000000
        /*0070*/ 	.short	0x0006
        /*0072*/ 	.short	0x0020
        /*0074*/ 	.byte	0x00, 0xf0, 0x11, 0x00


	//----- nvinfo : EIATTR_KPARAM_INFO
	.align		4
.L_21:
        /*0078*/ 	.byte	0x04, 0x17
        /*007a*/ 	.short	(.L_23 - .L_22)
.L_22:
        /*007c*/ 	.word	0x00000000
        /*0080*/ 	.short	0x0005
        /*0082*/ 	.short	0x001c
        /*0084*/ 	.byte	0x00, 0xf0, 0x11, 0x00


	//----- nvinfo : EIATTR_KPARAM_INFO
	.align		4
.L_23:
        /*0088*/ 	.byte	0x04, 0x17
        /*008a*/ 	.short	(.L_25 - .L_24)
.L_24:
        /*008c*/ 	.word	0x00000000
        /*0090*/ 	.short	0x0004
        /*0092*/ 	.short	0x0018
        /*0094*/ 	.byte	0x00, 0xf0, 0x11, 0x00


	//----- nvinfo : EIATTR_KPARAM_INFO
	.align		4
.L_25:
        /*0098*/ 	.byte	0x04, 0x17
        /*009a*/ 	.short	(.L_27 - .L_26)
.L_26:
        /*009c*/ 	.word	0x00000000
        /*00a0*/ 	.short	0x0003
        /*00a2*/ 	.short	0x0014
        /*00a4*/ 	.byte	0x00, 0xf0, 0x11, 0x00


	//----- nvinfo : EIATTR_KPARAM_INFO
	.align		4
.L_27:
        /*00a8*/ 	.byte	0x04, 0x17
        /*00aa*/ 	.short	(.L_29 - .L_28)
.L_28:
        /*00ac*/ 	.word	0x00000000
        /*00b0*/ 	.short	0x0002
        /*00b2*/ 	.short	0x0010
        /*00b4*/ 	.byte	0x00, 0xf0, 0x11, 0x00


	//----- nvinfo : EIATTR_KPARAM_INFO
	.align		4
.L_29:
        /*00b8*/ 	.byte	0x04, 0x17
        /*00ba*/ 	.short	(.L_31 - .L_30)
.L_30:
        /*00bc*/ 	.word	0x00000000
        /*00c0*/ 	.short	0x0001
        /*00c2*/ 	.short	0x0008
        /*00c4*/ 	.byte	0x00, 0xf5, 0x21, 0x00


	//----- nvinfo : EIATTR_KPARAM_INFO
	.align		4
.L_31:
        /*00c8*/ 	.byte	0x04, 0x17
        /*00ca*/ 	.short	(.L_33 - .L_32)
.L_32:
        /*00cc*/ 	.word	0x00000000
        /*00d0*/ 	.short	0x0000
        /*00d2*/ 	.short	0x0000
        /*00d4*/ 	.byte	0x00, 0xf5, 0x21, 0x00


	//----- nvinfo : EIATTR_SPARSE_MMA_MASK
	.align		4
.L_33:
        /*00d8*/ 	.byte	0x03, 0x50
        /*00da*/ 	.short	0x0000


	//----- nvinfo : EIATTR_MAXREG_COUNT
	.align		4
        /*00dc*/ 	.byte	0x03, 0x1b
        /*00de*/ 	.short	0x00ff


	//----- nvinfo : EIATTR_MERCURY_ISA_VERSION
	.align		4
        /*00e0*/ 	.byte	0x03, 0x5f
        /*00e2*/ 	.short	0x0101


	//----- nvinfo : EIATTR_VRC_CTA_INIT_COUNT
	.align		4
        /*00e4*/ 	.byte	0x02, 0x4a
	.zero		1
	.zero		1


	//----- nvinfo : EIATTR_EXIT_INSTR_OFFSETS
	.align		4
        /*00e8*/ 	.byte	0x04, 0x1c
        /*00ea*/ 	.short	(.L_35 - .L_34)


	//   ....[0]....
.L_34:
        /*00ec*/ 	.word	0x000000b0


	//   ....[1]....
        /*00f0*/ 	.word	0x00000100


	//   ....[2]....
        /*00f4*/ 	.word	0x00001930


	//----- nvinfo : EIATTR_CRS_STACK_SIZE
	.align		4
.L_35:
        /*00f8*/ 	.byte	0x04, 0x1e
        /*00fa*/ 	.short	(.L_37 - .L_36)
.L_36:
        /*00fc*/ 	.word	0x00000000


	//----- nvinfo : EIATTR_CBANK_PARAM_SIZE
	.align		4
.L_37:
        /*0100*/ 	.byte	0x03, 0x19
        /*0102*/ 	.short	0x003c


	//----- nvinfo : EIATTR_PARAM_CBANK
	.align		4
        /*0104*/ 	.byte	0x04, 0x0a
        /*0106*/ 	.short	(.L_39 - .L_38)
	.align		4
.L_38:
        /*0108*/ 	.word	index@(.nv.constant0._Z14convert_bottomPKfPfiiiiiiiiiii)
        /*010c*/ 	.short	0x0380
        /*010e*/ 	.short	0x003c


	//----- nvinfo : EIATTR_SW_WAR
	.align		4
.L_39:
        /*0110*/ 	.byte	0x04, 0x36
        /*0112*/ 	.short	(.L_41 - .L_40)
.L_40:
        /*0114*/ 	.word	0x00000008
.L_41:


//--------------------- .nv.callgraph             --------------------------
	.section	.nv.callgraph,"",@"SHT_CUDA_CALLGRAPH"
	.align	4
	.sectionentsize	8
	.align		4
        /*0000*/ 	.word	0x00000000
	.align		4
        /*0004*/ 	.word	0xffffffff
	.align		4
        /*0008*/ 	.word	0x00000000
	.align		4
        /*000c*/ 	.word	0xfffffffe
	.align		4
        /*0010*/ 	.word	0x00000000
	.align		4
        /*0014*/ 	.word	0xfffffffd
	.align		4
        /*0018*/ 	.word	0x00000000
	.align		4
        /*001c*/ 	.word	0xfffffffc


//--------------------- .text._Z14convert_bottomPKfPfiiiiiiiiiii --------------------------
	.section	.text._Z14convert_bottomPKfPfiiiiiiiiiii,"ax",@progbits
	.align	128
        .global         _Z14convert_bottomPKfPfiiiiiiiiiii
        .type           _Z14convert_bottomPKfPfiiiiiiiiiii,@function
        .size           _Z14convert_bottomPKfPfiiiiiiiiiii,(.L_x_8 - _Z14convert_bottomPKfPfiiiiiiiiiii)
        .other          _Z14convert_bottomPKfPfiiiiiiiiiii,@"STO_CUDA_ENTRY STV_DEFAULT"
_Z14convert_bottomPKfPfiiiiiiiiiii:
.text._Z14convert_bottomPKfPfiiiiiiiiiii:
[----:B------:R-:W-:Y:S01]  /*0000*/  LDC R1, c[0x0][0x37c] ;  /* 0x0000df00ff017b82 */ /* 0x000fe20000000800 */
[----:B------:R-:W0:Y:S07]  /*0010*/  S2R R3, SR_TID.X ;  /* 0x0000000000037919 */ /* 0x000e2e0000002100 */
[----:B------:R-:W1:Y:S01]  /*0020*/  LDC R2, c[0x0][0x39c] ;  /* 0x0000e700ff027b82 */ /* 0x000e620000000800 */
[----:B------:R-:W1:Y:S01]  /*0030*/  LDCU UR5, c[0x0][0x3a0] ;  /* 0x00007400ff0577ac */ /* 0x000e620008000800 */
[----:B------:R-:W2:Y:S06]  /*0040*/  LDCU UR6, c[0x0][0x390] ;  /* 0x00007200ff0677ac */ /* 0x000eac0008000800 */
[----:B------:R-:W0:Y:S08]  /*0050*/  S2UR UR4, SR_CTAID.X ;  /* 0x00000000000479c3 */ /* 0x000e300000002500 */
[----:B------:R-:W0:Y:S01]  /*0060*/  LDC R0, c[0x0][0x360] ;  /* 0x0000d800ff007b82 */ /* 0x000e220000000800 */
[----:B-1----:R-:W-:-:S02]  /*0070*/  IMAD R2, R2, UR5, RZ ;  /* 0x0000000502027c24 */ /* 0x002fc4000f8e02ff */
[----:B0-----:R-:W-:Y:S02]  /*0080*/  IMAD R4, R0, UR4, R3 ;  /* 0x0000000400047c24 */ /* 0x001fe4000f8e0203 */
[----:B--2---:R-:W-:-:S05]  /*0090*/  IMAD R3, R2, UR6, RZ ;  /* 0x0000000602037c24 */ /* 0x004fca000f8e02ff */
[----:B------:R-:W-:-:S13]  /*00a0*/  ISETP.GE.AND P0, PT, R4, R3, PT ;  /* 0x000000030400720c */ /* 0x000fda0003f06270 */
[----:B------:R-:W-:Y:S05]  /*00b0*/  @P0 EXIT ;  /* 0x000000000000094d */ /* 0x000fea0003800000 */
[----:B------:R-:W0:Y:S01]  /*00c0*/  LDC R5, c[0x0][0x3a8] ;  /* 0x0000ea00ff057b82 */ /* 0x000e220000000800 */
[----:B------:R-:W0:Y:S02]  /*00d0*/  LDCU UR4, c[0x0][0x3a4] ;  /* 0x00007480ff0477ac */ /* 0x000e240008000800 */
[----:B0-----:R-:W-:-:S04]  /*00e0*/  VIMNMX R3, PT, PT, R5, UR4, PT ;  /* 0x0000000405037c48 */ /* 0x001fc8000bfe0100 */
[----:B------:R-:W-:-:S13]  /*00f0*/  ISETP.GE.AND P0, PT, R3, 0x1, PT ;  /* 0x000000010300780c */ /* 0x000fda0003f06270 */
[----:B------:R-:W-:Y:S05]  /*0100*/  @!P0 EXIT ;  /* 0x000000000000894d */ /* 0x000fea0003800000 */
[----:B------:R-:W-:Y:S01]  /*0110*/  IMAD.MOV.U32 R3, RZ, RZ, R4 ;  /* 0x000000ffff037224 */ /* 0x000fe200078e0004 */
[----:B------:R-:W-:Y:S01]  /*0120*/  LOP3.LUT R4, R5, 0x7ffffff8, RZ, 0xc0, !PT ;  /* 0x7ffffff805047812 */ /* 0x000fe200078ec0ff */
[----:B------:R-:W0:Y:S01]  /*0130*/  LDCU.64 UR6, c[0x0][0x358] ;  /* 0x00006b00ff0677ac */ /* 0x000e220008000a00 */
[----:B------:R-:W1:Y:S01]  /*0140*/  LDCU UR17, c[0x0][0x3a8] ;  /* 0x00007500ff1177ac */ /* 0x000e620008000800 */
[----:B------:R-:W2:Y:S01]  /*0150*/  LDCU UR16, c[0x0][0x398] ;  /* 0x00007300ff1077ac */ /* 0x000ea20008000800 */
[----:B------:R-:W3:Y:S03]  /*0160*/  LDCU.128 UR8, c[0x0][0x380] ;  /* 0x00007000ff0877ac */ /* 0x000ee60008000c00 */
.L_x_6:
[----:B------:R-:W4:Y:S01]  /*0170*/  LDC R8, c[0x0][0x3a0] ;  /* 0x0000e800ff087b82 */ /* 0x000f220000000800 */
[----:B------:R-:W-:Y:S01]  /*0180*/  IMAD.MOV.U32 R10, RZ, RZ, RZ ;  /* 0x000000ffff0a7224 */ /* 0x000fe200078e00ff */
[----:B------:R-:W-:Y:S01]  /*0190*/  IABS R9, R3 ;  /* 0x0000000300097213 */ /* 0x000fe20000000000 */
[----:B------:R-:W5:Y:S01]  /*01a0*/  LDCU UR4, c[0x0][0x3a4] ;  /* 0x00007480ff0477ac */ /* 0x000f620008000800 */
[----:B------:R-:W5:Y:S04]  /*01b0*/  LDCU UR5, c[0x0][0x3a8] ;  /* 0x00007500ff0577ac */ /* 0x000f680008000800 */
[----:B0-----:R-:W0:Y:S01]  /*01c0*/  LDC R5, c[0x0][0x39c] ;  /* 0x0000e700ff057b82 */ /* 0x001e220000000800 */
[----:B-1----:R-:W1:Y:S01]  /*01d0*/  LDCU.64 UR12, c[0x0][0x3b0] ;  /* 0x00007600ff0c77ac */ /* 0x002e620008000a00 */
[----:B--2---:R-:W2:Y:S01]  /*01e0*/  LDCU UR14, c[0x0][0x394] ;  /* 0x00007280ff0e77ac */ /* 0x004ea20008000800 */
[----:B------:R-:W3:Y:S01]  /*01f0*/  LDCU UR15, c[0x0][0x398] ;  /* 0x00007300ff0f77ac */ /* 0x000ee20008000800 */
[----:B----4-:R-:W-:Y:S01]  /*0200*/  IABS R6, R8 ;  /* 0x0000000800067213 */ /* 0x010fe20000000000 */
[----:B-----5:R-:W-:-:S03]  /*0210*/  UIMAD UR4, UR4, UR5, -0x1 ;  /* 0xffffffff040474a4 */ /* 0x020fc6000f8e0205 */
[----:B------:R-:W4:Y:S01]  /*0220*/  I2F.RP R7, R6 ;  /* 0x0000000600077306 */ /* 0x000f220000209400 */
[----:B0-----:R-:W-:-:S07]  /*0230*/  IABS R14, R5 ;  /* 0x00000005000e7213 */ /* 0x001fce0000000000 */
[----:B----4-:R-:W0:Y:S02]  /*0240*/  MUFU.RCP R7, R7 ;  /* 0x0000000700077308 */ /* 0x010e240000001000 */
[----:B0-----:R-:W-:-:S06]  /*0250*/  VIADD R11, R7, 0xffffffe ;  /* 0x0ffffffe070b7836 */ /* 0x001fcc0000000000 */
[----:B------:R-:W0:Y:S02]  /*0260*/  F2I.FTZ.U32.TRUNC.NTZ R11, R11 ;  /* 0x0000000b000b7305 */ /* 0x000e24000021f000 */
[----:B0-----:R-:W-:-:S04]  /*0270*/  IMAD.MOV R13, RZ, RZ, -R11 ;  /* 0x000000ffff0d7224 */ /* 0x001fc800078e0a0b */
[----:B------:R-:W-:-:S04]  /*0280*/  IMAD R13, R13, R6, RZ ;  /* 0x000000060d0d7224 */ /* 0x000fc800078e02ff */
[----:B------:R-:W-:Y:S01]  /*0290*/  IMAD.HI.U32 R12, R11, R13, R10 ;  /* 0x0000000d0b0c7227 */ /* 0x000fe200078e000a */
[----:B------:R-:W-:-:S03]  /*02a0*/  IABS R11, R2 ;  /* 0x00000002000b7213 */ /* 0x000fc60000000000 */
[----:B------:R-:W-:Y:S02]  /*02b0*/  IMAD.MOV.U32 R10, RZ, RZ, R14 ;  /* 0x000000ffff0a7224 */ /* 0x000fe400078e000e */
[----:B------:R-:W-:Y:S02]  /*02c0*/  IMAD.HI.U32 R14, R12, R9, RZ ;  /* 0x000000090c0e7227 */ /* 0x000fe400078e00ff */
[----:B------:R-:W0:Y:S02]  /*02d0*/  I2F.RP R15, R10 ;  /* 0x0000000a000f7306 */ /* 0x000e240000209400 */
[----:B------:R-:W-:-:S04]  /*02e0*/  IMAD.MOV R7, RZ, RZ, -R14 ;  /* 0x000000ffff077224 */ /* 0x000fc800078e0a0e */
[C---:B------:R-:W-:Y:S02]  /*02f0*/  IMAD R7, R6.reuse, R7, R9 ;  /* 0x0000000706077224 */ /* 0x040fe400078e0209 */
[----:B------:R-:W4:Y:S03]  /*0300*/  I2F.RP R12, R11 ;  /* 0x0000000b000c7306 */ /* 0x000f260000209400 */
[----:B------:R-:W-:-:S05]  /*0310*/  ISETP.GT.U32.AND P1, PT, R6, R7, PT ;  /* 0x000000070600720c */ /* 0x000fca0003f24070 */
[----:B0-----:R-:W0:Y:S08]  /*0320*/  MUFU.RCP R15, R15 ;  /* 0x0000000f000f7308 */ /* 0x001e300000001000 */
[----:B----4-:R-:W4:Y:S01]  /*0330*/  MUFU.RCP R12, R12 ;  /* 0x0000000c000c7308 */ /* 0x010f220000001000 */
[----:B------:R-:W-:Y:S02]  /*0340*/  @!P1 IMAD.IADD R7, R7, 0x1, -R6 ;  /* 0x0000000107079824 */ /* 0x000fe400078e0a06 */
[----:B------:R-:W-:Y:S01]  /*0350*/  @!P1 VIADD R14, R14, 0x1 ;  /* 0x000000010e0e9836 */ /* 0x000fe20000000000 */
[----:B------:R-:W-:-:S02]  /*0360*/  ISETP.NE.AND P1, PT, R8, RZ, PT ;  /* 0x000000ff0800720c */ /* 0x000fc40003f25270 */
[----:B------:R-:W-:Y:S02]  /*0370*/  ISETP.GE.U32.AND P0, PT, R7, R6, PT ;  /* 0x000000060700720c */ /* 0x000fe40003f06070 */
[----:B------:R-:W-:Y:S01]  /*0380*/  LOP3.LUT R6, R3, R8, RZ, 0x3c, !PT ;  /* 0x0000000803067212 */ /* 0x000fe200078e3cff */
[----:B0-----:R-:W-:-:S03]  /*0390*/  VIADD R16, R15, 0xffffffe ;  /* 0x0ffffffe0f107836 */ /* 0x001fc60000000000 */
[----:B------:R-:W-:Y:S01]  /*03a0*/  ISETP.GE.AND P2, PT, R6, RZ, PT ;  /* 0x000000ff0600720c */ /* 0x000fe20003f46270 */
[----:B------:R-:W0:Y:S01]  /*03b0*/  F2I.FTZ.U32.TRUNC.NTZ R7, R16 ;  /* 0x0000001000077305 */ /* 0x000e22000021f000 */
[----:B------:R-:W-:Y:S02]  /*03c0*/  IMAD.MOV.U32 R6, RZ, RZ, RZ ;  /* 0x000000ffff067224 */ /* 0x000fe400078e00ff */
[----:B----4-:R-:W-:-:S03]  /*03d0*/  VIADD R13, R12, 0xffffffe ;  /* 0x0ffffffe0c0d7836 */ /* 0x010fc60000000000 */
[----:B------:R-:W-:-:S03]  /*03e0*/  @P0 VIADD R14, R14, 0x1 ;  /* 0x000000010e0e0836 */ /* 0x000fc60000000000 */
[----:B------:R-:W4:Y:S03]  /*03f0*/  F2I.FTZ.U32.TRUNC.NTZ R13, R13 ;  /* 0x0000000d000d7305 */ /* 0x000f26000021f000 */
[----:B------:R-:W-:Y:S01]  /*0400*/  @!P2 IMAD.MOV R14, RZ, RZ, -R14 ;  /* 0x000000ffff0ea224 */ /* 0x000fe200078e0a0e */
[----:B------:R-:W-:Y:S01]  /*0410*/  @!P1 LOP3.LUT R14, RZ, R8, RZ, 0x33, !PT ;  /* 0x00000008ff0e9212 */ /* 0x000fe200078e33ff */
[----:B0-----:R-:W-:-:S03]  /*0420*/  IMAD.MOV R15, RZ, RZ, -R7 ;  /* 0x000000ffff0f7224 */ /* 0x001fc600078e0a07 */
[----:B------:R-:W-:Y:S01]  /*0430*/  IABS R16, R14 ;  /* 0x0000000e00107213 */ /* 0x000fe20000000000 */
[----:B------:R-:W-:Y:S01]  /*0440*/  IMAD R15, R15, R10, RZ ;  /* 0x0000000a0f0f7224 */ /* 0x000fe200078e02ff */
[----:B------:R-:W-:-:S03]  /*0450*/  ISETP.GE.AND P4, PT, R14, RZ, PT ;  /* 0x000000ff0e00720c */ /* 0x000fc60003f86270 */
[----:B------:R-:W-:-:S04]  /*0460*/  IMAD.HI.U32 R6, R7, R15, R6 ;  /* 0x0000000f07067227 */ /* 0x000fc800078e0006 */
[----:B------:R-:W-:Y:S01]  /*0470*/  IMAD.MOV.U32 R15, RZ, RZ, R16 ;  /* 0x000000ffff0f7224 */ /* 0x000fe200078e0010 */
[----:B------:R-:W-:Y:S01]  /*0480*/  IABS R16, R2 ;  /* 0x0000000200107213 */ /* 0x000fe20000000000 */
[----:B----4-:R-:W-:Y:S02]  /*0490*/  IMAD.MOV R12, RZ, RZ, -R13 ;  /* 0x000000ffff0c7224 */ /* 0x010fe400078e0a0d */
[----:B------:R-:W-:-:S04]  /*04a0*/  IMAD.HI.U32 R6, R6, R15, RZ ;  /* 0x0000000f06067227 */ /* 0x000fc800078e00ff */
[----:B------:R-:W-:Y:S02]  /*04b0*/  IMAD R7, R12, R11, RZ ;  /* 0x0000000b0c077224 */ /* 0x000fe400078e02ff */
[----:B------:R-:W-:Y:S02]  /*04c0*/  IMAD.MOV.U32 R12, RZ, RZ, RZ ;  /* 0x000000ffff0c7224 */ /* 0x000fe400078e00ff */
[----:B------:R-:W-:Y:S02]  /*04d0*/  IMAD.MOV R6, RZ, RZ, -R6 ;  /* 0x000000ffff067224 */ /* 0x000fe400078e0a06 */
[----:B------:R-:W-:-:S04]  /*04e0*/  IMAD.HI.U32 R12, R13, R7, R12 ;  /* 0x000000070d0c7227 */ /* 0x000fc800078e000c */
[----:B------:R-:W-:Y:S02]  /*04f0*/  IMAD R7, R10, R6, R15 ;  /* 0x000000060a077224 */ /* 0x000fe400078e020f */
[----:B------:R-:W-:Y:S02]  /*0500*/  IMAD.MOV R16, RZ, RZ, -R16 ;  /* 0x000000ffff107224 */ /* 0x000fe400078e0a10 */
[----:B------:R-:W-:Y:S01]  /*0510*/  IMAD.HI.U32 R12, R12, R9, RZ ;  /* 0x000000090c0c7227 */ /* 0x000fe200078e00ff */
[----:B------:R-:W-:-:S03]  /*0520*/  ISETP.GT.U32.AND P0, PT, R10, R7, PT ;  /* 0x000000070a00720c */ /* 0x000fc60003f04070 */
[----:B------:R-:W-:Y:S02]  /*0530*/  IMAD.MOV.U32 R6, RZ, RZ, R16 ;  /* 0x000000ffff067224 */ /* 0x000fe400078e0010 */
[----:B------:R-:W0:Y:S02]  /*0540*/  LDC R16, c[0x0][0x3ac] ;  /* 0x0000eb00ff107b82 */ /* 0x000e240000000800 */
[----:B------:R-:W-:-:S05]  /*0550*/  IMAD R6, R12, R6, R9 ;  /* 0x000000060c067224 */ /* 0x000fca00078e0209 */
[----:B------:R-:W-:Y:S01]  /*0560*/  ISETP.GT.U32.AND P1, PT, R11, R6, PT ;  /* 0x000000060b00720c */ /* 0x000fe20003f24070 */
[----:B------:R-:W-:Y:S01]  /*0570*/  @!P0 IMAD.IADD R7, R7, 0x1, -R10 ;  /* 0x0000000107078824 */ /* 0x000fe200078e0a0a */
[----:B------:R-:W1:Y:S04]  /*0580*/  LDC R9, c[0x0][0x3b8] ;  /* 0x0000ee00ff097b82 */ /* 0x000e680000000800 */
[----:B------:R-:W-:-:S07]  /*0590*/  ISETP.GT.U32.AND P2, PT, R10, R7, PT ;  /* 0x000000070a00720c */ /* 0x000fce0003f44070 */
[----:B------:R-:W-:Y:S02]  /*05a0*/  @!P1 IMAD.IADD R6, R6, 0x1, -R11 ;  /* 0x0000000106069824 */ /* 0x000fe400078e0a0b */
[----:B------:R-:W-:Y:S01]  /*05b0*/  @!P1 VIADD R12, R12, 0x1 ;  /* 0x000000010c0c9836 */ /* 0x000fe20000000000 */
[----:B------:R-:W-:Y:S02]  /*05c0*/  ISETP.NE.AND P1, PT, R2, RZ, PT ;  /* 0x000000ff0200720c */ /* 0x000fe40003f25270 */
[----:B------:R-:W-:Y:S01]  /*05d0*/  ISETP.GE.U32.AND P0, PT, R6, R11, PT ;  /* 0x0000000b0600720c */ /* 0x000fe20003f06070 */
[----:B------:R-:W-:Y:S01]  /*05e0*/  @!P2 IMAD.IADD R7, R7, 0x1, -R10 ;  /* 0x000000010707a824 */ /* 0x000fe200078e0a0a */
[----:B------:R-:W-:Y:S01]  /*05f0*/  LOP3.LUT R6, R3, R2, RZ, 0x3c, !PT ;  /* 0x0000000203067212 */ /* 0x000fe200078e3cff */
[----:B------:R-:W-:Y:S01]  /*0600*/  IMAD R11, R2, UR4, RZ ;  /* 0x00000004020b7c24 */ /* 0x000fe2000f8e02ff */
[----:B------:R-:W-:Y:S01]  /*0610*/  ISETP.NE.AND P2, PT, R5, RZ, PT ;  /* 0x000000ff0500720c */ /* 0x000fe20003f45270 */
[----:B------:R-:W-:Y:S01]  /*0620*/  @!P4 IMAD.MOV R7, RZ, RZ, -R7 ;  /* 0x000000ffff07c224 */ /* 0x000fe200078e0a07 */
[----:B------:R-:W-:Y:S01]  /*0630*/  ISETP.GE.AND P3, PT, R6, RZ, PT ;  /* 0x000000ff0600720c */ /* 0x000fe20003f66270 */
[----:B------:R-:W-:-:S04]  /*0640*/  IMAD.MOV R6, RZ, RZ, -R14 ;  /* 0x000000ffff067224 */ /* 0x000fc800078e0a0e */
[----:B------:R-:W-:Y:S02]  /*0650*/  IMAD R6, R8, R6, R3 ;  /* 0x0000000608067224 */ /* 0x000fe400078e0203 */
[----:B------:R-:W-:Y:S02]  /*0660*/  @P0 VIADD R12, R12, 0x1 ;  /* 0x000000010c0c0836 */ /* 0x000fe40000000000 */
[----:B-1----:R-:W-:Y:S02]  /*0670*/  IMAD R6, R6, R9, -UR12 ;  /* 0x8000000c06067e24 */ /* 0x002fe4000f8e0209 */
[----:B------:R-:W-:Y:S02]  /*0680*/  @!P2 LOP3.LUT R7, RZ, R5, RZ, 0x33, !PT ;  /* 0x00000005ff07a212 */ /* 0x000fe400078e33ff */
[----:B------:R-:W-:Y:S01]  /*0690*/  @!P3 IMAD.MOV R12, RZ, RZ, -R12 ;  /* 0x000000ffff0cb224 */ /* 0x000fe200078e0a0c */
[----:B------:R-:W-:Y:S02]  /*06a0*/  @!P1 LOP3.LUT R12, RZ, R2, RZ, 0x33, !PT ;  /* 0x00000002ff0c9212 */ /* 0x000fe400078e33ff */
[----:B0-----:R-:W-:Y:S01]  /*06b0*/  IMAD R5, R7, UR13, -R16 ;  /* 0x0000000d07057c24 */ /* 0x001fe2000f8e0a10 */
[----:B------:R-:W-:-:S02]  /*06c0*/  SHF.R.S32.HI R14, RZ, 0x1f, R6 ;  /* 0x0000001fff0e7819 */ /* 0x000fc40000011406 */
[----:B------:R-:W-:Y:S02]  /*06d0*/  IMAD R10, R11, R12, RZ ;  /* 0x0000000c0b0a7224 */ /* 0x000fe400078e02ff */
[----:B--2---:R-:W-:-:S03]  /*06e0*/  IMAD R7, R12, UR14, R5 ;  /* 0x0000000e0c077c24 */ /* 0x004fc6000f8e0205 */
[----:B------:R-:W-:Y:S01]  /*06f0*/  SHF.R.S32.HI R12, RZ, 0x1f, R10 ;  /* 0x0000001fff0c7819 */ /* 0x000fe2000001140a */
[----:B---3--:R-:W-:Y:S01]  /*0700*/  IMAD R11, R7, UR15, RZ ;  /* 0x0000000f070b7c24 */ /* 0x008fe2000f8e02ff */
[----:B------:R-:W-:Y:S01]  /*0710*/  IADD3 R7, P0, PT, R10, R3, RZ ;  /* 0x000000030a077210 */ /* 0x000fe20007f1e0ff */
[----:B------:R-:W-:-:S03]  /*0720*/  IMAD.MOV.U32 R10, RZ, RZ, RZ ;  /* 0x000000ffff0a7224 */ /* 0x000fc600078e00ff */
[----:B------:R-:W-:Y:S02]  /*0730*/  IADD3 R8, P1, PT, R6, R11, RZ ;  /* 0x0000000b06087210 */ /* 0x000fe40007f3e0ff */
[----:B------:R-:W-:Y:S02]  /*0740*/  LEA.HI.X.SX32 R9, R3, R12, 0x1, P0 ;  /* 0x0000000c03097211 */ /* 0x000fe400000f0eff */
[----:B------:R-:W-:-:S09]  /*0750*/  LEA.HI.X.SX32 R11, R11, R14, 0x1, P1 ;  /* 0x0000000e0b0b7211 */ /* 0x000fd200008f0eff */
.L_x_5:
[----:B0-----:R-:W0:Y:S01]  /*0760*/  LDCU UR12, c[0x0][0x3a8] ;  /* 0x00007500ff0c77ac */ /* 0x001e220008000800 */
[--C-:B------:R-:W-:Y:S02]  /*0770*/  IMAD.IADD R14, R5, 0x1, R10.reuse ;  /* 0x00000001050e7824 */ /* 0x100fe400078e020a */
[----:B--2---:R-:W-:Y:S01]  /*0780*/  IMAD.MOV.U32 R12, RZ, RZ, R10 ;  /* 0x000000ffff0c7224 */ /* 0x004fe200078e000a */
[----:B-1----:R-:W1:Y:S01]  /*0790*/  LDCU UR13, c[0x0][0x398] ;  /* 0x00007300ff0d77ac */ /* 0x002e620008000800 */
[----:B------:R-:W-:Y:S01]  /*07a0*/  IMAD.MOV.U32 R18, RZ, RZ, RZ ;  /* 0x000000ffff127224 */ /* 0x000fe200078e00ff */
[----:B------:R-:W2:Y:S01]  /*07b0*/  LDCU UR4, c[0x0][0x394] ;  /* 0x00007280ff0477ac */ /* 0x000ea20008000800 */
[----:B------:R-:W3:Y:S01]  /*07c0*/  LDCU UR5, c[0x0][0x3a4] ;  /* 0x00007480ff0577ac */ /* 0x000ee20008000800 */
[----:B0-----:R-:W-:Y:S02]  /*07d0*/  IMAD.U32 R23, RZ, RZ, UR12 ;  /* 0x0000000cff177e24 */ /* 0x001fe4000f8e00ff */
[----:B-1----:R-:W-:-:S03]  /*07e0*/  IMAD.U32 R21, RZ, RZ, UR13 ;  /* 0x0000000dff157e24 */ /* 0x002fc6000f8e00ff */
[----:B------:R-:W-:Y:S01]  /*07f0*/  ISETP.GE.U32.AND P1, PT, R23, 0x8, PT ;  /* 0x000000081700780c */ /* 0x000fe20003f26070 */
[----:B------:R-:W-:Y:S01]  /*0800*/  IMAD R13, R10, R21, RZ ;  /* 0x000000150a0d7224 */ /* 0x000fe200078e02ff */
[----:B--2---:R-:W-:Y:S01]  /*0810*/  ISETP.GE.AND P0, PT, R14, UR4, PT ;  /* 0x000000040e007c0c */ /* 0x004fe2000bf06270 */
[----:B------:R-:W-:-:S03]  /*0820*/  VIADD R10, R10, 0x1 ;  /* 0x000000010a0a7836 */ /* 0x000fc60000000000 */
[----:B------:R-:W-:Y:S02]  /*0830*/  ISETP.GT.AND P0, PT, R14, -0x1, !P0 ;  /* 0xffffffff0e00780c */ /* 0x000fe40004704270 */
[----:B---3--:R-:W-:-:S05]  /*0840*/  ISETP.NE.AND P2, PT, R10, UR5, PT ;  /* 0x000000050a007c0c */ /* 0x008fca000bf45270 */
[----:B------:R-:W-:Y:S08]  /*0850*/  @!P1 BRA `(.L_x_0) ;  /* 0x0000000400ec9947 */ /* 0x000ff00003800000 */
[----:B------:R-:W-:-:S07]  /*0860*/  IMAD.MOV.U32 R25, RZ, RZ, RZ ;  /* 0x000000ffff197224 */ /* 0x000fce00078e00ff */
.L_x_1:
[----:B------:R-:W-:Y:S02]  /*0870*/  IMAD.IADD R14, R6, 0x1, R25 ;  /* 0x00000001060e7824 */ /* 0x000fe400078e0219 */
[----:B------:R-:W-:Y:S02]  /*0880*/  IMAD.U32 R21, RZ, RZ, UR16 ;  /* 0x00000010ff157e24 */ /* 0x000fe4000f8e00ff */
[----:B0-----:R-:W-:-:S03]  /*0890*/  IMAD.MOV.U32 R22, RZ, RZ, RZ ;  /* 0x000000ffff167224 */ /* 0x001fc600078e00ff */
[----:B------:R-:W-:-:S04]  /*08a0*/  ISETP.GE.AND P1, PT, R14, R21, PT ;  /* 0x000000150e00720c */ /* 0x000fc80003f26270 */
[----:B------:R-:W-:-:S04]  /*08b0*/  ISETP.GT.AND P1, PT, R14, -0x1, !P1 ;  /* 0xffffffff0e00780c */ /* 0x000fc80004f24270 */
[----:B------:R-:W-:-:S13]  /*08c0*/  PLOP3.LUT P1, PT, P0, P1, PT, 0x80, 0x8 ;  /* 0x000000000008781c */ /* 0x000fda0000723070 */
[----:B------:R-:W0:Y:S01]  /*08d0*/  @P1 LDC.64 R14, c[0x0][0x380] ;  /* 0x0000e000ff0e1b82 */ /* 0x000e220000000a00 */
[----:B------:R-:W-:-:S05]  /*08e0*/  @P1 IMAD.IADD R16, R13, 0x1, R25 ;  /* 0x000000010d101824 */ /* 0x000fca00078e0219 */
[----:B------:R-:W-:-:S04]  /*08f0*/  @P1 IADD3 R17, P3, PT, R16, R8, RZ ;  /* 0x0000000810111210 */ /* 0x000fc80007f7e0ff */
[----:B------:R-:W-:Y:S02]  /*0900*/  @P1 LEA.HI.X.SX32 R16, R16, R11, 0x1, P3 ;  /* 0x0000000b10101211 */ /* 0x000fe400018f0eff */
[----:B0-----:R-:W-:-:S04]  /*0910*/  @P1 LEA R14, P3, R17, R14, 0x2 ;  /* 0x0000000e110e1211 */ /* 0x001fc800078610ff */
[----:B------:R-:W-:-:S05]  /*0920*/  @P1 LEA.HI.X R15, R17, R15, R16, 0x2, P3 ;  /* 0x0000000f110f1211 */ /* 0x000fca00018f1410 */
[----:B------:R0:W2:Y:S01]  /*0930*/  @P1 LDG.E R22, desc[UR6][R14.64] ;  /* 0x000000060e161981 */ /* 0x0000a2000c1e1900 */
[----:B------:R-:W-:Y:S01]  /*0940*/  IMAD.U32 R23, RZ, RZ, UR17 ;  /* 0x00000011ff177e24 */ /* 0x000fe2000f8e00ff */
[----:B------:R-:W-:Y:S01]  /*0950*/  SHF.R.S32.HI R26, RZ, 0x1f, R13 ;  /* 0x0000001fff1a7819 */ /* 0x000fe2000001140d */
[--C-:B------:R-:W-:Y:S01]  /*0960*/  IMAD.IADD R20, R6, 0x1, R25.reuse ;  /* 0x0000000106147824 */ /* 0x100fe200078e0219 */
[--C-:B------:R-:W-:Y:S01]  /*0970*/  SHF.R.S32.HI R24, RZ, 0x1f, R25.reuse ;  /* 0x0000001fff187819 */ /* 0x100fe20000011419 */
[----:B------:R-:W-:Y:S01]  /*0980*/  IMAD R27, R12, R23, R25 ;  /* 0x000000170c1b7224 */ /* 0x000fe200078e0219 */
[----:B------:R-:W-:Y:S01]  /*0990*/  IADD3 R19, P4, P5, R8, R25, R13 ;  /* 0x0000001908137210 */ /* 0x000fe20007d9e00d */
[----:B------:R-:W-:Y:S02]  /*09a0*/  VIADD R16, R20, 0x1 ;  /* 0x0000000114107836 */ /* 0x000fe40000000000 */
[----:B------:R-:W-:Y:S01]  /*09b0*/  IMAD R18, R2, R27, RZ ;  /* 0x0000001b02127224 */ /* 0x000fe200078e02ff */
[----:B------:R-:W-:Y:S01]  /*09c0*/  IADD3.X R24, PT, PT, R11, R24, R26, P4, P5 ;  /* 0x000000180b187210 */ /* 0x000fe200027ea41a */
[----:B------:R-:W-:Y:S01]  /*09d0*/  IMAD.MOV.U32 R29, RZ, RZ, RZ ;  /* 0x000000ffff1d7224 */ /* 0x000fe200078e00ff */
[----:B------:R-:W-:-:S02]  /*09e0*/  ISETP.GE.AND P1, PT, R16, R21, PT ;  /* 0x000000151000720c */ /* 0x000fc40003f26270 */
[----:B------:R-:W-:Y:S02]  /*09f0*/  IADD3 R17, P3, PT, R18, R7, RZ ;  /* 0x0000000712117210 */ /* 0x000fe40007f7e0ff */
[----:B------:R-:W-:Y:S02]  /*0a00*/  ISETP.GT.AND P1, PT, R16, -0x1, !P1 ;  /* 0xffffffff1000780c */ /* 0x000fe40004f24270 */
[----:B0-----:R-:W-:Y:S02]  /*0a10*/  LEA.HI.X.SX32 R14, R18, R9, 0x1, P3 ;  /* 0x00000009120e7211 */ /* 0x001fe400018f0eff */
[C---:B------:R-:W-:Y:S02]  /*0a20*/  LEA R16, P3, R17.reuse, UR10, 0x2 ;  /* 0x0000000a11107c11 */ /* 0x040fe4000f8610ff */
[----:B------:R-:W-:Y:S02]  /*0a30*/  PLOP3.LUT P1, PT, P0, P1, PT, 0x80, 0x8 ;  /* 0x000000000008781c */ /* 0x000fe40000723070 */
[----:B------:R-:W-:-:S02]  /*0a40*/  LEA.HI.X R17, R17, UR11, R14, 0x2, P3 ;  /* 0x0000000b11117c11 */ /* 0x000fc400098f140e */
[----:B------:R-:W-:-:S04]  /*0a50*/  LEA R14, P3, R19, UR8, 0x2 ;  /* 0x00000008130e7c11 */ /* 0x000fc8000f8610ff */
[----:B------:R-:W-:Y:S01]  /*0a60*/  LEA.HI.X R15, R19, UR9, R24, 0x2, P3 ;  /* 0x00000009130f7c11 */ /* 0x000fe200098f1418 */
[----:B--2---:R0:W-:Y:S04]  /*0a70*/  STG.E desc[UR6][R16.64], R22 ;  /* 0x0000001610007986 */ /* 0x0041e8000c101906 */
[----:B------:R-:W2:Y:S01]  /*0a80*/  @P1 LDG.E R29, desc[UR6][R14.64+0x4] ;  /* 0x000004060e1d1981 */ /* 0x000ea2000c1e1900 */
[----:B------:R-:W-:Y:S02]  /*0a90*/  VIADD R24, R20, 0x2 ;  /* 0x0000000214187836 */ /* 0x000fe40000000000 */
[----:B------:R-:W-:-:S03]  /*0aa0*/  IMAD.IADD R18, R2, 0x1, R18 ;  /* 0x0000000102127824 */ /* 0x000fc600078e0212 */
[----:B------:R-:W-:Y:S02]  /*0ab0*/  ISETP.GE.AND P1, PT, R24, R21, PT ;  /* 0x000000151800720c */ /* 0x000fe40003f26270 */
[----:B------:R-:W-:Y:S01]  /*0ac0*/  IADD3 R19, P3, PT, R18, R7, RZ ;  /* 0x0000000712137210 */ /* 0x000fe20007f7e0ff */
[----:B0-----:R-:W-:Y:S01]  /*0ad0*/  IMAD.MOV.U32 R22, RZ, RZ, RZ ;  /* 0x000000ffff167224 */ /* 0x001fe200078e00ff */
[----:B------:R-:W-:Y:S02]  /*0ae0*/  ISETP.GT.AND P1, PT, R24, -0x1, !P1 ;  /* 0xffffffff1800780c */ /* 0x000fe40004f24270 */
[----:B------:R-:W-:Y:S02]  /*0af0*/  LEA.HI.X.SX32 R24, R18, R9, 0x1, P3 ;  /* 0x0000000912187211 */ /* 0x000fe400018f0eff */
[----:B------:R-:W-:Y:S02]  /*0b00*/  PLOP3.LUT P1, PT, P0, P1, PT, 0x80, 0x8 ;  /* 0x000000000008781c */ /* 0x000fe40000723070 */
[----:B------:R-:W-:-:S04]  /*0b10*/  LEA R18, P3, R19, UR10, 0x2 ;  /* 0x0000000a13127c11 */ /* 0x000fc8000f8610ff */
[----:B------:R-:W-:Y:S01]  /*0b20*/  LEA.HI.X R19, R19, UR11, R24, 0x2, P3 ;  /* 0x0000000b13137c11 */ /* 0x000fe200098f1418 */
[----:B------:R-:W-:-:S04]  /*0b30*/  VIADD R24, R20, 0x3 ;  /* 0x0000000314187836 */ /* 0x000fc80000000000 */
[----:B--2---:R0:W-:Y:S04]  /*0b40*/  STG.E desc[UR6][R18.64], R29 ;  /* 0x0000001d12007986 */ /* 0x0041e8000c101906 */
[----:B------:R-:W2:Y:S01]  /*0b50*/  @P1 LDG.E R22, desc[UR6][R14.64+0x8] ;  /* 0x000008060e161981 */ /* 0x000ea2000c1e1900 */
[----:B------:R-:W-:Y:S01]  /*0b60*/  VIADD R17, R27, 0x2 ;  /* 0x000000021b117836 */ /* 0x000fe20000000000 */
[----:B------:R-:W-:-:S03]  /*0b70*/  ISETP.GE.AND P1, PT, R24, R21, PT ;  /* 0x000000151800720c */ /* 0x000fc60003f26270 */
[----:B------:R-:W-:Y:S01]  /*0b80*/  IMAD R16, R2, R17, RZ ;  /* 0x0000001102107224 */ /* 0x000fe200078e02ff */
[----:B------:R-:W-:Y:S01]  /*0b90*/  ISETP.GT.AND P1, PT, R24, -0x1, !P1 ;  /* 0xffffffff1800780c */ /* 0x000fe20004f24270 */
[----:B0-----:R-:W-:-:S03]  /*0ba0*/  IMAD.MOV.U32 R29, RZ, RZ, RZ ;  /* 0x000000ffff1d7224 */ /* 0x001fc600078e00ff */
[C---:B------:R-:W-:Y:S02]  /*0bb0*/  IADD3 R17, P3, PT, R16.reuse, R7, RZ ;  /* 0x0000000710117210 */ /* 0x040fe40007f7e0ff */
[----:B------:R-:W-:Y:S02]  /*0bc0*/  PLOP3.LUT P1, PT, P0, P1, PT, 0x80, 0x8 ;  /* 0x000000000008781c */ /* 0x000fe40000723070 */
[----:B------:R-:W-:Y:S02]  /*0bd0*/  LEA.HI.X.SX32 R24, R16, R9, 0x1, P3 ;  /* 0x0000000910187211 */ /* 0x000fe400018f0eff */
        /* <DEDUP_REMOVED lines=57> */
[----:B------:R-:W-:Y:S02]  /*0f70*/  IMAD R18, R2, R27, RZ ;  /* 0x0000001b02127224 */ /* 0x000fe400078e02ff */
[----:B------:R-:W-:-:S03]  /*0f80*/  VIADD R25, R25, 0x8 ;  /* 0x0000000819197836 */ /* 0x000fc60000000000 */
[----:B------:R-:W-:-:S04]  /*0f90*/  IADD3 R19, P1, PT, R18, R7, RZ ;  /* 0x0000000712137210 */ /* 0x000fc80007f3e0ff */
[----:B------:R-:W-:Y:S02]  /*0fa0*/  LEA.HI.X.SX32 R20, R18, R9, 0x1, P1 ;  /* 0x0000000912147211 */ /* 0x000fe400008f0eff */
[----:B------:R-:W-:-:S04]  /*0fb0*/  LEA R18, P1, R19, UR10, 0x2 ;  /* 0x0000000a13127c11 */ /* 0x000fc8000f8210ff */
[----:B------:R-:W-:Y:S02]  /*0fc0*/  LEA.HI.X R19, R19, UR11, R20, 0x2, P1 ;  /* 0x0000000b13137c11 */ /* 0x000fe400088f1414 */
[----:B------:R-:W-:-:S03]  /*0fd0*/  ISETP.NE.AND P1, PT, R25, R4, PT ;  /* 0x000000041900720c */ /* 0x000fc60003f25270 */
[----:B--2---:R0:W-:Y:S10]  /*0fe0*/  STG.E desc[UR6][R18.64], R29 ;  /* 0x0000001d12007986 */ /* 0x0041f4000c101906 */
[----:B------:R-:W-:Y:S05]  /*0ff0*/  @P1 BRA `(.L_x_1) ;  /* 0xfffffff8001c1947 */ /* 0x000fea000383ffff */
[----:B0-----:R-:W-:-:S07]  /*1000*/  IMAD.MOV.U32 R18, RZ, RZ, R4 ;  /* 0x000000ffff127224 */ /* 0x001fce00078e0004 */
.L_x_0:
[----:B------:R-:W0:Y:S02]  /*1010*/  LDCU UR4, c[0x0][0x3a8] ;  /* 0x00007500ff0477ac */ /* 0x000e240008000800 */
[----:B0-----:R-:W-:-:S04]  /*1020*/  ULOP3.LUT UR4, UR4, 0x7, URZ, 0xc0, !UPT ;  /* 0x0000000704047892 */ /* 0x001fc8000f8ec0ff */
[----:B------:R-:W-:-:S09]  /*1030*/  UISETP.NE.AND UP0, UPT, UR4, URZ, UPT ;  /* 0x000000ff0400728c */ /* 0x000fd2000bf05270 */
[----:B------:R-:W-:Y:S05]  /*1040*/  BRA.U !UP0, `(.L_x_2) ;  /* 0x0000000908207547 */ /* 0x000fea000b800000 */
[----:B------:R-:W0:Y:S01]  /*1050*/  LDCU UR5, c[0x0][0x3a8] ;  /* 0x00007500ff0577ac */ /* 0x000e220008000800 */
[----:B------:R-:W-:-:S04]  /*1060*/  UIADD3 UR4, UPT, UPT, UR4, -0x1, URZ ;  /* 0xffffffff04047890 */ /* 0x000fc8000fffe0ff */
[----:B------:R-:W-:Y:S02]  /*1070*/  UISETP.GE.U32.AND UP0, UPT, UR4, 0x3, UPT ;  /* 0x000000030400788c */ /* 0x000fe4000bf06070 */
[----:B0-----:R-:W-:-:S04]  /*1080*/  ULOP3.LUT UR5, UR5, 0x3, URZ, 0xc0, !UPT ;  /* 0x0000000305057892 */ /* 0x001fc8000f8ec0ff */
[----:B------:R-:W-:-:S03]  /*1090*/  UISETP.NE.AND UP1, UPT, UR5, URZ, UPT ;  /* 0x000000ff0500728c */ /* 0x000fc6000bf25270 */
[----:B------:R-:W-:Y:S08]  /*10a0*/  BRA.U !UP0, `(.L_x_3) ;  /* 0x0000000508047547 */ /* 0x000ff0000b800000 */
[----:B------:R-:W-:Y:S01]  /*10b0*/  IMAD.IADD R20, R6, 0x1, R18 ;  /* 0x0000000106147824 */ /* 0x000fe200078e0212 */
[----:B------:R-:W0:Y:S01]  /*10c0*/  LDCU.128 UR12, c[0x0][0x380] ;  /* 0x00007000ff0c77ac */ /* 0x000e220008000c00 */
[----:B------:R-:W-:-:S03]  /*10d0*/  IMAD.MOV.U32 R27, RZ, RZ, RZ ;  /* 0x000000ffff1b7224 */ /* 0x000fc600078e00ff */
[----:B------:R-:W-:-:S04]  /*10e0*/  ISETP.GE.AND P1, PT, R20, R21, PT ;  /* 0x000000151400720c */ /* 0x000fc80003f26270 */
[----:B------:R-:W-:-:S04]  /*10f0*/  ISETP.GT.AND P1, PT, R20, -0x1, !P1 ;  /* 0xffffffff1400780c */ /* 0x000fc80004f24270 */
[----:B------:R-:W-:-:S13]  /*1100*/  PLOP3.LUT P1, PT, P0, P1, PT, 0x80, 0x8 ;  /* 0x000000000008781c */ /* 0x000fda0000723070 */
[----:B------:R-:W1:Y:S01]  /*1110*/  @P1 LDC.64 R14, c[0x0][0x380] ;  /* 0x0000e000ff0e1b82 */ /* 0x000e620000000a00 */
[----:B------:R-:W-:-:S05]  /*1120*/  @P1 IMAD.IADD R16, R13, 0x1, R18 ;  /* 0x000000010d101824 */ /* 0x000fca00078e0212 */
[----:B------:R-:W-:-:S04]  /*1130*/  @P1 IADD3 R17, P3, PT, R16, R8, RZ ;  /* 0x0000000810111210 */ /* 0x000fc80007f7e0ff */
[----:B------:R-:W-:Y:S02]  /*1140*/  @P1 LEA.HI.X.SX32 R16, R16, R11, 0x1, P3 ;  /* 0x0000000b10101211 */ /* 0x000fe400018f0eff */
[----:B-1----:R-:W-:-:S04]  /*1150*/  @P1 LEA R14, P3, R17, R14, 0x2 ;  /* 0x0000000e110e1211 */ /* 0x002fc800078610ff */
[----:B------:R-:W-:-:S05]  /*1160*/  @P1 LEA.HI.X R15, R17, R15, R16, 0x2, P3 ;  /* 0x0000000f110f1211 */ /* 0x000fca00018f1410 */
[----:B------:R1:W2:Y:S01]  /*1170*/  @P1 LDG.E R27, desc[UR6][R14.64] ;  /* 0x000000060e1b1981 */ /* 0x0002a2000c1e1900 */
[----:B------:R-:W-:Y:S01]  /*1180*/  VIADD R16, R20, 0x1 ;  /* 0x0000000114107836 */ /* 0x000fe20000000000 */
[--C-:B------:R-:W-:Y:S01]  /*1190*/  SHF.R.S32.HI R26, RZ, 0x1f, R13.reuse ;  /* 0x0000001fff1a7819 */ /* 0x100fe2000001140d */
[----:B------:R-:W-:Y:S01]  /*11a0*/  IMAD R19, R12, R23, R18 ;  /* 0x000000170c137224 */ /* 0x000fe200078e0212 */
[----:B------:R-:W-:Y:S01]  /*11b0*/  IADD3 R22, P3, P4, R8, R18, R13 ;  /* 0x0000001208167210 */ /* 0x000fe20007c7e00d */
[----:B------:R-:W-:Y:S01]  /*11c0*/  IMAD.MOV.U32 R29, RZ, RZ, RZ ;  /* 0x000000ffff1d7224 */ /* 0x000fe200078e00ff */
[----:B------:R-:W-:Y:S01]  /*11d0*/  ISETP.GE.AND P1, PT, R16, R21, PT ;  /* 0x000000151000720c */ /* 0x000fe20003f26270 */
[----:B------:R-:W-:-:S03]  /*11e0*/  IMAD R24, R2, R19, RZ ;  /* 0x0000001302187224 */ /* 0x000fc600078e02ff */
[----:B------:R-:W-:Y:S02]  /*11f0*/  ISETP.GT.AND P1, PT, R16, -0x1, !P1 ;  /* 0xffffffff1000780c */ /* 0x000fe40004f24270 */
[C---:B------:R-:W-:Y:S02]  /*1200*/  IADD3 R17, P5, PT, R24.reuse, R7, RZ ;  /* 0x0000000718117210 */ /* 0x040fe40007fbe0ff */
[----:B------:R-:W-:Y:S02]  /*1210*/  PLOP3.LUT P1, PT, P0, P1, PT, 0x80, 0x8 ;  /* 0x000000000008781c */ /* 0x000fe40000723070 */
[----:B------:R-:W-:Y:S02]  /*1220*/  LEA.HI.X.SX32 R24, R24, R9, 0x1, P5 ;  /* 0x0000000918187211 */ /* 0x000fe400028f0eff */
[----:B0-----:R-:W-:Y:S02]  /*1230*/  LEA R16, P5, R17, UR14, 0x2 ;  /* 0x0000000e11107c11 */ /* 0x001fe4000f8a10ff */
[----:B-1----:R-:W-:-:S02]  /*1240*/  IADD3.X R15, PT, PT, R11, RZ, R26, P3, P4 ;  /* 0x000000ff0b0f7210 */ /* 0x002fc40001fe841a */
[C---:B------:R-:W-:Y:S02]  /*1250*/  LEA R14, P3, R22.reuse, UR12, 0x2 ;  /* 0x0000000c160e7c11 */ /* 0x040fe4000f8610ff */
[----:B------:R-:W-:Y:S02]  /*1260*/  LEA.HI.X R17, R17, UR15, R24, 0x2, P5 ;  /* 0x0000000f11117c11 */ /* 0x000fe4000a8f1418 */
[----:B------:R-:W-:-:S03]  /*1270*/  LEA.HI.X R15, R22, UR13, R15, 0x2, P3 ;  /* 0x0000000d160f7c11 */ /* 0x000fc600098f140f */
[----:B--2---:R0:W-:Y:S04]  /*1280*/  STG.E desc[UR6][R16.64], R27 ;  /* 0x0000001b10007986 */ /* 0x0041e8000c101906 */
[----:B------:R-:W2:Y:S01]  /*1290*/  @P1 LDG.E R29, desc[UR6][R14.64+0x4] ;  /* 0x000004060e1d1981 */ /* 0x000ea2000c1e1900 */
[----:B------:R-:W-:Y:S02]  /*12a0*/  VIADD R24, R20, 0x2 ;  /* 0x0000000214187836 */ /* 0x000fe40000000000 */
[----:B------:R-:W-:-:S03]  /*12b0*/  IMAD R25, R2, R19, RZ ;  /* 0x0000001302197224 */ /* 0x000fc600078e02ff */
[----:B------:R-:W-:Y:S01]  /*12c0*/  ISETP.GE.AND P1, PT, R24, R21, PT ;  /* 0x000000151800720c */ /* 0x000fe20003f26270 */
[----:B------:R-:W-:Y:S02]  /*12d0*/  IMAD.IADD R22, R2, 0x1, R25 ;  /* 0x0000000102167824 */ /* 0x000fe400078e0219 */
[----:B0-----:R-:W-:Y:S01]  /*12e0*/  IMAD.MOV.U32 R27, RZ, RZ, RZ ;  /* 0x000000ffff1b7224 */ /* 0x001fe200078e00ff */
[----:B------:R-:W-:Y:S02]  /*12f0*/  ISETP.GT.AND P1, PT, R24, -0x1, !P1 ;  /* 0xffffffff1800780c */ /* 0x000fe40004f24270 */
[C---:B------:R-:W-:Y:S02]  /*1300*/  IADD3 R25, P3, PT, R22.reuse, R7, RZ ;  /* 0x0000000716197210 */ /* 0x040fe40007f7e0ff */
[----:B------:R-:W-:Y:S02]  /*1310*/  PLOP3.LUT P1, PT, P0, P1, PT, 0x80, 0x8 ;  /* 0x000000000008781c */ /* 0x000fe40000723070 */
[----:B------:R-:W-:-:S02]  /*1320*/  LEA.HI.X.SX32 R22, R22, R9, 0x1, P3 ;  /* 0x0000000916167211 */ /* 0x000fc400018f0eff */
        /* <DEDUP_REMOVED lines=21> */
[----:B------:R-:W-:Y:S02]  /*1480*/  LEA R24, P3, R19, UR14, 0x2 ;  /* 0x0000000e13187c11 */ /* 0x000fe4000f8610ff */
[----:B------:R-:W-:-:S04]  /*1490*/  LEA.HI.X.SX32 R20, R20, R9, 0x1, P1 ;  /* 0x0000000914147211 */ /* 0x000fc800008f0eff */
[----:B------:R-:W-:-:S05]  /*14a0*/  LEA.HI.X R25, R19, UR15, R20, 0x2, P3 ;  /* 0x0000000f13197c11 */ /* 0x000fca00098f1414 */
[----:B--2---:R0:W-:Y:S02]  /*14b0*/  STG.E desc[UR6][R24.64], R29 ;  /* 0x0000001d18007986 */ /* 0x0041e4000c101906 */
.L_x_3:
[----:B------:R-:W-:Y:S05]  /*14c0*/  BRA.U !UP1, `(.L_x_2) ;  /* 0x0000000509007547 */ /* 0x000fea000b800000 */
[----:B------:R-:W-:Y:S01]  /*14d0*/  UISETP.NE.AND UP0, UPT, UR5, 0x1, UPT ;  /* 0x000000010500788c */ /* 0x000fe2000bf05270 */
[----:B------:R-:W-:-:S08]  /*14e0*/  LOP3.LUT P3, RZ, R23, 0x1, RZ, 0xc0, !PT ;  /* 0x0000000117ff7812 */ /* 0x000fd0000786c0ff */
[----:B------:R-:W-:Y:S05]  /*14f0*/  BRA.U !UP0, `(.L_x_4) ;  /* 0x0000000108a07547 */ /* 0x000fea000b800000 */
[----:B------:R-:W-:Y:S01]  /*1500*/  IMAD.IADD R20, R6, 0x1, R18 ;  /* 0x0000000106147824 */ /* 0x000fe200078e0212 */
[----:B------:R-:W1:Y:S01]  /*1510*/  LDCU.64 UR4, c[0x0][0x388] ;  /* 0x00007100ff0477ac */ /* 0x000e620008000a00 */
[----:B------:R-:W-:-:S03]  /*1520*/  IMAD.MOV.U32 R19, RZ, RZ, RZ ;  /* 0x000000ffff137224 */ /* 0x000fc600078e00ff */
[----:B------:R-:W-:-:S04]  /*1530*/  ISETP.GE.AND P1, PT, R20, R21, PT ;  /* 0x000000151400720c */ /* 0x000fc80003f26270 */
[----:B------:R-:W-:-:S04]  /*1540*/  ISETP.GT.AND P1, PT, R20, -0x1, !P1 ;  /* 0xffffffff1400780c */ /* 0x000fc80004f24270 */
[----:B------:R-:W-:-:S13]  /*1550*/  PLOP3.LUT P1, PT, P0, P1, PT, 0x80, 0x8 ;  /* 0x000000000008781c */ /* 0x000fda0000723070 */
[----:B------:R-:W2:Y:S01]  /*1560*/  @P1 LDC.64 R14, c[0x0][0x380] ;  /* 0x0000e000ff0e1b82 */ /* 0x000ea20000000a00 */
[----:B0-----:R-:W-:-:S05]  /*1570*/  @P1 IMAD.IADD R16, R13, 0x1, R18 ;  /* 0x000000010d101824 */ /* 0x001fca00078e0212 */
[----:B------:R-:W-:-:S04]  /*1580*/  @P1 IADD3 R17, P4, PT, R16, R8, RZ ;  /* 0x0000000810111210 */ /* 0x000fc80007f9e0ff */
[----:B------:R-:W-:Y:S02]  /*1590*/  @P1 LEA.HI.X.SX32 R22, R16, R11, 0x1, P4 ;  /* 0x0000000b10161211 */ /* 0x000fe400020f0eff */
[----:B--2---:R-:W-:-:S04]  /*15a0*/  @P1 LEA R16, P4, R17, R14, 0x2 ;  /* 0x0000000e11101211 */ /* 0x004fc800078810ff */
[----:B------:R-:W-:-:S05]  /*15b0*/  @P1 LEA.HI.X R17, R17, R15, R22, 0x2, P4 ;  /* 0x0000000f11111211 */ /* 0x000fca00020f1416 */
[----:B------:R0:W2:Y:S01]  /*15c0*/  @P1 LDG.E R19, desc[UR6][R16.64] ;  /* 0x0000000610131981 */ /* 0x0000a2000c1e1900 */
[----:B------:R-:W-:Y:S02]  /*15d0*/  VIADD R14, R20, 0x1 ;  /* 0x00000001140e7836 */ /* 0x000fe40000000000 */
[----:B------:R-:W-:Y:S02]  /*15e0*/  IMAD R25, R12, R23, R18 ;  /* 0x000000170c197224 */ /* 0x000fe400078e0212 */
[----:B------:R-:W-:Y:S01]  /*15f0*/  IMAD.MOV.U32 R27, RZ, RZ, RZ ;  /* 0x000000ffff1b7224 */ /* 0x000fe200078e00ff */
[----:B------:R-:W-:Y:S01]  /*1600*/  ISETP.GE.AND P1, PT, R14, R21, PT ;  /* 0x000000150e00720c */ /* 0x000fe20003f26270 */
[----:B------:R-:W-:-:S03]  /*1610*/  IMAD R20, R2, R25, RZ ;  /* 0x0000001902147224 */ /* 0x000fc600078e02ff */
[----:B------:R-:W-:Y:S02]  /*1620*/  ISETP.GT.AND P1, PT, R14, -0x1, !P1 ;  /* 0xffffffff0e00780c */ /* 0x000fe40004f24270 */
[C---:B0-----:R-:W-:Y:S02]  /*1630*/  IADD3 R17, P4, PT, R20.reuse, R7, RZ ;  /* 0x0000000714117210 */ /* 0x041fe40007f9e0ff */
[----:B------:R-:W-:Y:S02]  /*1640*/  PLOP3.LUT P1, PT, P0, P1, PT, 0x80, 0x8 ;  /* 0x000000000008781c */ /* 0x000fe40000723070 */
[----:B------:R-:W-:Y:S02]  /*1650*/  LEA.HI.X.SX32 R26, R20, R9, 0x1, P4 ;  /* 0x00000009141a7211 */ /* 0x000fe400020f0eff */
[----:B-1----:R-:W-:-:S04]  /*1660*/  LEA R16, P4, R17, UR4, 0x2 ;  /* 0x0000000411107c11 */ /* 0x002fc8000f8810ff */
[----:B------:R-:W-:-:S05]  /*1670*/  LEA.HI.X R17, R17, UR5, R26, 0x2, P4 ;  /* 0x0000000511117c11 */ /* 0x000fca000a0f141a */
[----:B------:R-:W0:Y:S01]  /*1680*/  @P1 LDC.64 R14, c[0x0][0x380] ;  /* 0x0000e000ff0e1b82 */ /* 0x000e220000000a00 */
[--C-:B------:R-:W-:Y:S02]  /*1690*/  @P1 SHF.R.S32.HI R25, RZ, 0x1f, R13.reuse ;  /* 0x0000001fff191819 */ /* 0x100fe4000001140d */
[----:B------:R-:W-:Y:S02]  /*16a0*/  @P1 SHF.R.S32.HI R24, RZ, 0x1f, R18 ;  /* 0x0000001fff181819 */ /* 0x000fe40000011412 */
[----:B------:R-:W-:-:S04]  /*16b0*/  @P1 IADD3 R22, P5, P6, R8, R18, R13 ;  /* 0x0000001208161210 */ /* 0x000fc80007ebe00d */
[----:B------:R-:W-:Y:S02]  /*16c0*/  @P1 IADD3.X R24, PT, PT, R11, R24, R25, P5, P6 ;  /* 0x000000180b181210 */ /* 0x000fe40002fec419 */
[----:B0-----:R-:W-:-:S04]  /*16d0*/  @P1 LEA R14, P5, R22, R14, 0x2 ;  /* 0x0000000e160e1211 */ /* 0x001fc800078a10ff */
[----:B------:R-:W-:Y:S01]  /*16e0*/  @P1 LEA.HI.X R15, R22, R15, R24, 0x2, P5 ;  /* 0x0000000f160f1211 */ /* 0x000fe200028f1418 */
[----:B--2---:R1:W-:Y:S04]  /*16f0*/  STG.E desc[UR6][R16.64], R19 ;  /* 0x0000001310007986 */ /* 0x0043e8000c101906 */
[----:B------:R-:W2:Y:S01]  /*1700*/  @P1 LDG.E R27, desc[UR6][R14.64+0x4] ;  /* 0x000004060e1b1981 */ /* 0x000ea2000c1e1900 */
[----:B------:R-:W-:Y:S02]  /*1710*/  IMAD.IADD R20, R2, 0x1, R20 ;  /* 0x0000000102147824 */ /* 0x000fe400078e0214 */
[----:B------:R-:W-:-:S03]  /*1720*/  VIADD R18, R18, 0x2 ;  /* 0x0000000212127836 */ /* 0x000fc60000000000 */
[----:B------:R-:W-:-:S04]  /*1730*/  IADD3 R22, P1, PT, R20, R7, RZ ;  /* 0x0000000714167210 */ /* 0x000fc80007f3e0ff */
[----:B------:R-:W-:Y:S02]  /*1740*/  LEA.HI.X.SX32 R25, R20, R9, 0x1, P1 ;  /* 0x0000000914197211 */ /* 0x000fe400008f0eff */
[----:B------:R-:W-:-:S04]  /*1750*/  LEA R24, P1, R22, UR4, 0x2 ;  /* 0x0000000416187c11 */ /* 0x000fc8000f8210ff */
[----:B------:R-:W-:-:S05]  /*1760*/  LEA.HI.X R25, R22, UR5, R25, 0x2, P1 ;  /* 0x0000000516197c11 */ /* 0x000fca00088f1419 */
[----:B--2---:R1:W-:Y:S04]  /*1770*/  STG.E desc[UR6][R24.64], R27 ;  /* 0x0000001b18007986 */ /* 0x0043e8000c101906 */
.L_x_4:
[----:B------:R-:W-:Y:S05]  /*1780*/  @!P3 BRA `(.L_x_2) ;  /* 0x000000000050b947 */ /* 0x000fea0003800000 */
[----:B------:R-:W-:Y:S01]  /*1790*/  IMAD.IADD R14, R6, 0x1, R18 ;  /* 0x00000001060e7824 */ /* 0x000fe200078e0212 */
[----:B------:R-:W2:Y:S01]  /*17a0*/  LDCU.64 UR4, c[0x0][0x388] ;  /* 0x00007100ff0477ac */ /* 0x000ea20008000a00 */
[----:B01----:R-:W-:-:S03]  /*17b0*/  IMAD.MOV.U32 R17, RZ, RZ, RZ ;  /* 0x000000ffff117224 */ /* 0x003fc600078e00ff */
        /* <DEDUP_REMOVED lines=9> */
[----:B------:R-:W3:Y:S01]  /*1850*/  @P1 LDG.E R17, desc[UR6][R14.64] ;  /* 0x000000060e111981 */ /* 0x000ee2000c1e1900 */
[----:B------:R-:W-:-:S04]  /*1860*/  IMAD R23, R12, R23, R18 ;  /* 0x000000170c177224 */ /* 0x000fc800078e0212 */
[----:B------:R-:W-:-:S05]  /*1870*/  IMAD R12, R2, R23, RZ ;  /* 0x00000017020c7224 */ /* 0x000fca00078e02ff */
[----:B------:R-:W-:-:S04]  /*1880*/  IADD3 R13, P0, PT, R12, R7, RZ ;  /* 0x000000070c0d7210 */ /* 0x000fc80007f1e0ff */
[----:B------:R-:W-:Y:S02]  /*1890*/  LEA.HI.X.SX32 R16, R12, R9, 0x1, P0 ;  /* 0x000000090c107211 */ /* 0x000fe400000f0eff */
[----:B--2---:R-:W-:-:S04]  /*18a0*/  LEA R12, P0, R13, UR4, 0x2 ;  /* 0x000000040d0c7c11 */ /* 0x004fc8000f8010ff */
[----:B------:R-:W-:-:S05]  /*18b0*/  LEA.HI.X R13, R13, UR5, R16, 0x2, P0 ;  /* 0x000000050d0d7c11 */ /* 0x000fca00080f1410 */
[----:B---3--:R2:W-:Y:S04]  /*18c0*/  STG.E desc[UR6][R12.64], R17 ;  /* 0x000000110c007986 */ /* 0x0085e8000c101906 */
.L_x_2:
[----:B------:R-:W-:Y:S05]  /*18d0*/  @P2 BRA `(.L_x_5) ;  /* 0xffffffec00a02947 */ /* 0x000fea000383ffff */
[----:B------:R-:W3:Y:S01]  /*18e0*/  LDCU UR4, c[0x0][0x390] ;  /* 0x00007200ff0477ac */ /* 0x000ee20008000800 */
[----:B------:R-:W-:Y:S02]  /*18f0*/  IMAD.IADD R3, R0, 0x1, R3 ;  /* 0x0000000100037824 */ /* 0x000fe400078e0203 */
[----:B---3--:R-:W-:-:S05]  /*1900*/  IMAD R6, R2, UR4, RZ ;  /* 0x0000000402067c24 */ /* 0x008fca000f8e02ff */
[----:B------:R-:W-:-:S13]  /*1910*/  ISETP.GE.AND P0, PT, R3, R6, PT ;  /* 0x000000060300720c */ /* 0x000fda0003f06270 */
[----:B------:R-:W-:Y:S05]  /*1920*/  @!P0 BRA `(.L_x_6) ;  /* 0xffffffe800108947 */ /* 0x000fea000383ffff */
[----:B------:R-:W-:Y:S05]  /*1930*/  EXIT ;  /* 0x000000000000794d */ /* 0x000fea0003800000 */
.L_x_7:
[----:B------:R-:W-:-:S00]  /*1940*/  BRA `(.L_x_7) ;  /* 0xfffffffc00fc7947 */ /* 0x000fc0000383ffff */
[----:B------:R-:W-:-:S00]  /*1950*/  NOP ;  /* 0x0000000000007918 */ /* 0x000fc00000000000 */
        /* <DEDUP_REMOVED lines=10> */
.L_x_8:


//--------------------- .nv.shared.reserved.0     --------------------------
	.section	.nv.shared.reserved.0,"aw",@nobits
	.weak		__nv_reservedSMEM_offset_0_alias
	.size		__nv_reservedSMEM_offset_0_alias, 0, 64
	.other		__nv_reservedSMEM_offset_0_alias,@"STO_CUDA_RESERVED_SHARED STV_DEFAULT"
__nv_reservedSMEM_offset_0_alias:
	.zero		0
	.zero		64


//--------------------- .nv.constant0._Z14convert_bottomPKfPfiiiiiiiiiii --------------------------
	.section	.nv.constant0._Z14convert_bottomPKfPfiiiiiiiiiii,"a",@progbits
	.sectionflags	@""
	.align	4
.nv.constant0._Z14convert_bottomPKfPfiiiiiiiiiii:
	.zero		956


//--------------------- SYMBOLS --------------------------

	.type		.nv.reservedSmem.offset0,@object
	.size		.nv.reservedSmem.offset0,0x4
